//
// Generated by NVIDIA NVVM Compiler
//
// Compiler Build ID: CL-36424714
// Cuda compilation tools, release 13.0, V13.0.88
// Based on NVVM 20.0.0
//

.version 9.0
.target sm_100
.address_size 64

	// .globl	_Z13reduce_kernelPiS_i

.visible .entry _Z13reduce_kernelPiS_i(
	.param .u64 .ptr .align 1 _Z13reduce_kernelPiS_i_param_0,
	.param .u64 .ptr .align 1 _Z13reduce_kernelPiS_i_param_1,
	.param .u32 _Z13reduce_kernelPiS_i_param_2
)
{
	.reg .pred 	%p<9>;
	.reg .b32 	%r<14>;
	.reg .b64 	%rd<11>;

	ld.param.u64 	%rd3, [_Z13reduce_kernelPiS_i_param_0];
	ld.param.u64 	%rd4, [_Z13reduce_kernelPiS_i_param_1];
	ld.param.u32 	%r8, [_Z13reduce_kernelPiS_i_param_2];
	cvta.to.global.u64 	%rd1, %rd4;
	mov.u32 	%r1, %ctaid.x;
	mov.u32 	%r13, %ntid.x;
	mov.u32 	%r3, %tid.x;
	mad.lo.s32 	%r4, %r1, %r13, %r3;
	setp.lt.u32 	%p1, %r13, 2;
	mul.wide.s32 	%rd5, %r4, 4;
	add.s64 	%rd2, %rd1, %rd5;
	@%p1 bra 	$L__BB0_4;
$L__BB0_1:
	shr.u32 	%r6, %r13, 1;
	setp.ge.u32 	%p2, %r3, %r6;
	add.s32 	%r7, %r6, %r4;
	setp.ge.u32 	%p3, %r7, %r8;
	or.pred  	%p4, %p2, %p3;
	@%p4 bra 	$L__BB0_3;
	ld.global.u32 	%r9, [%rd2];
	mul.wide.u32 	%rd6, %r7, 4;
	add.s64 	%rd7, %rd1, %rd6;
	ld.global.u32 	%r10, [%rd7];
	add.s32 	%r11, %r10, %r9;
	st.global.u32 	[%rd2], %r11;
$L__BB0_3:
	bar.sync 	0;
	setp.gt.u32 	%p5, %r13, 3;
	mov.u32 	%r13, %r6;
	@%p5 bra 	$L__BB0_1;
$L__BB0_4:
	setp.ne.s32 	%p6, %r3, 0;
	setp.ge.s32 	%p7, %r4, %r8;
	or.pred  	%p8, %p6, %p7;
	@%p8 bra 	$L__BB0_6;
	ld.global.u32 	%r12, [%rd2];
	cvta.to.global.u64 	%rd8, %rd3;
	mul.wide.u32 	%rd9, %r1, 4;
	add.s64 	%rd10, %rd8, %rd9;
	st.global.u32 	[%rd10], %r12;
$L__BB0_6:
	ret;

}


// ===== COMPILED SASS (sm_100) =====

	.target	sm_100

	.elftype	@"ET_EXEC"


//--------------------- .note.nv.tkinfo           --------------------------
	.section	.note.nv.tkinfo,"",@"SHT_NOTE"
	.sectionflags	@"SHF_NOTE_NV_TKINFO"
	.tkinfo
        /*0018*/ 	.word	0x00000002
        /*0030*/ 	.string	""
        /*0030*/ 	.string	"ptxas"
        /*0030*/ 	.string	"Cuda compilation tools, release 13.0, V13.0.88"
        /*0030*/ 	.string	"Build cuda_13.0.r13.0/compiler.36424714_0"
        /*0030*/ 	.string	"-arch sm_100 -m 64 "



//--------------------- .note.nv.cuinfo           --------------------------
	.section	.note.nv.cuinfo,"",@"SHT_NOTE"
	.sectionflags	@"SHF_NOTE_NV_CUINFO"
        /*0018*/ 	.short	0x0002
        /*001a*/ 	.short	0x0064
        /*001c*/ 	.short	0x0082
	.zero		2


//--------------------- .nv.info                  --------------------------
	.section	.nv.info,"",@"SHT_CUDA_INFO"
	.align	4


	//----- nvinfo : EIATTR_REGCOUNT
	.align		4
        /*0000*/ 	.byte	0x04, 0x2f
        /*0002*/ 	.short	(.L_1 - .L_0)
	.align		4
.L_0:
        /*0004*/ 	.word	index@(_Z13reduce_kernelPiS_i)
        /*0008*/ 	.word	0x00000010


	//----- nvinfo : EIATTR_FRAME_SIZE
	.align		4
.L_1:
        /*000c*/ 	.byte	0x04, 0x11
        /*000e*/ 	.short	(.L_3 - .L_2)
	.align		4
.L_2:
        /*0010*/ 	.word	index@(_Z13reduce_kernelPiS_i)
        /*0014*/ 	.word	0x00000000


	//----- nvinfo : EIATTR_MIN_STACK_SIZE
	.align		4
.L_3:
        /*0018*/ 	.byte	0x04, 0x12
        /*001a*/ 	.short	(.L_5 - .L_4)
	.align		4
.L_4:
        /*001c*/ 	.word	index@(_Z13reduce_kernelPiS_i)
        /*0020*/ 	.word	0x00000000
.L_5:


//--------------------- .nv.compat                --------------------------
	.section	.nv.compat,"",@"SHT_CUDA_COMPAT_INFO"
	.align	4
        /*0000*/ 	.byte	0x02, 0x09, 0x00, 0x00, 0x02, 0x02, 0x01, 0x00, 0x02, 0x05, 0x05, 0x00, 0x03, 0x07, 0x01, 0x01
        /*0010*/ 	.byte	0x02, 0x03, 0x00, 0x00, 0x02, 0x06, 0x01, 0x00, 0x04, 0x0b, 0x08, 0x00, 0x09, 0x00, 0x00, 0x00
        /*0020*/ 	.byte	0x00, 0x00, 0x00, 0x00


//--------------------- .nv.info._Z13reduce_kernelPiS_i --------------------------
	.section	.nv.info._Z13reduce_kernelPiS_i,"",@"SHT_CUDA_INFO"
	.sectionflags	@""
	.align	4


	//----- nvinfo : EIATTR_CUDA_API_VERSION
	.align		4
        /*0000*/ 	.byte	0x04, 0x37
        /*0002*/ 	.short	(.L_7 - .L_6)
.L_6:
        /*0004*/ 	.word	0x00000082


	//----- nvinfo : EIATTR_KPARAM_INFO
	.align		4
.L_7:
        /*0008*/ 	.byte	0x04, 0x17
        /*000a*/ 	.short	(.L_9 - .L_8)
.L_8:
        /*000c*/ 	.word	0x00000000
        /*0010*/ 	.short	0x0002
        /*0012*/ 	.short	0x0010
        /*0014*/ 	.byte	0x00, 0xf0, 0x11, 0x00


	//----- nvinfo : EIATTR_KPARAM_INFO
	.align		4
.L_9:
        /*0018*/ 	.byte	0x04, 0x17
        /*001a*/ 	.short	(.L_11 - .L_10)
.L_10:
        /*001c*/ 	.word	0x00000000
        /*0020*/ 	.short	0x0001
        /*0022*/ 	.short	0x0008
        /*0024*/ 	.byte	0x00, 0xf5, 0x21, 0x00


	//----- nvinfo : EIATTR_KPARAM_INFO
	.align		4
.L_11:
        /*0028*/ 	.byte	0x04, 0x17
        /*002a*/ 	.short	(.L_13 - .L_12)
.L_12:
        /*002c*/ 	.word	0x00000000
        /*0030*/ 	.short	0x0000
        /*0032*/ 	.short	0x0000
        /*0034*/ 	.byte	0x00, 0xf5, 0x21, 0x00


	//----- nvinfo : EIATTR_SPARSE_MMA_MASK
	.align		4
.L_13:
        /*0038*/ 	.byte	0x03, 0x50
        /*003a*/ 	.short	0x0000


	//----- nvinfo : EIATTR_MAXREG_COUNT
	.align		4
        /*003c*/ 	.byte	0x03, 0x1b
        /*003e*/ 	.short	0x00ff


	//----- nvinfo : EIATTR_NUM_BARRIERS
	.align		4
        /*0040*/ 	.byte	0x02, 0x4c
        /*0042*/ 	.byte	0x01
	.zero		1


	//----- nvinfo : EIATTR_MERCURY_ISA_VERSION
	.align		4
        /*0044*/ 	.byte	0x03, 0x5f
        /*0046*/ 	.short	0x0101


	//----- nvinfo : EIATTR_VRC_CTA_INIT_COUNT
	.align		4
        /*0048*/ 	.byte	0x02, 0x4a
	.zero		1
	.zero		1


	//----- nvinfo : EIATTR_EXIT_INSTR_OFFSETS
	.align		4
        /*004c*/ 	.byte	0x04, 0x1c
        /*004e*/ 	.short	(.L_15 - .L_14)


	//   ....[0]....
.L_14:
        /*0050*/ 	.word	0x000001f0


	//   ....[1]....
        /*0054*/ 	.word	0x00000240


	//----- nvinfo : EIATTR_CRS_STACK_SIZE
	.align		4
.L_15:
        /*0058*/ 	.byte	0x04, 0x1e
        /*005a*/ 	.short	(.L_17 - .L_16)
.L_16:
        /*005c*/ 	.word	0x00000000


	//----- nvinfo : EIATTR_CBANK_PARAM_SIZE
	.align		4
.L_17:
        /*0060*/ 	.byte	0x03, 0x19
        /*0062*/ 	.short	0x0014


	//----- nvinfo : EIATTR_PARAM_CBANK
	.align		4
        /*0064*/ 	.byte	0x04, 0x0a
        /*0066*/ 	.short	(.L_19 - .L_18)
	.align		4
.L_18:
        /*0068*/ 	.word	index@(.nv.constant0._Z13reduce_kernelPiS_i)
        /*006c*/ 	.short	0x0380
        /*006e*/ 	.short	0x0014


	//----- nvinfo : EIATTR_SW_WAR
	.align		4
.L_19:
        /*0070*/ 	.byte	0x04, 0x36
        /*0072*/ 	.short	(.L_21 - .L_20)
.L_20:
        /*0074*/ 	.word	0x00000008
.L_21:


//--------------------- .nv.callgraph             --------------------------
	.section	.nv.callgraph,"",@"SHT_CUDA_CALLGRAPH"
	.align	4
	.sectionentsize	8
	.align		4
        /*0000*/ 	.word	0x00000000
	.align		4
        /*0004*/ 	.word	0xffffffff
	.align		4
        /*0008*/ 	.word	0x00000000
	.align		4
        /*000c*/ 	.word	0xfffffffe
	.align		4
        /*0010*/ 	.word	0x00000000
	.align		4
        /*0014*/ 	.word	0xfffffffd
	.align		4
        /*0018*/ 	.word	0x00000000
	.align		4
        /*001c*/ 	.word	0xfffffffc


//--------------------- .text._Z13reduce_kernelPiS_i --------------------------
	.section	.text._Z13reduce_kernelPiS_i,"ax",@progbits
	.align	128
        .global         _Z13reduce_kernelPiS_i
        .type           _Z13reduce_kernelPiS_i,@function
        .size           _Z13reduce_kernelPiS_i,(.L_x_5 - _Z13reduce_kernelPiS_i)
        .other          _Z13reduce_kernelPiS_i,@"STO_CUDA_ENTRY STV_DEFAULT"
_Z13reduce_kernelPiS_i:
.text._Z13reduce_kernelPiS_i:
[----:B------:R-:W-:Y:S01]  /*0000*/  LDC R1, c[0x0][0x37c] ;  /* 0x0000df00ff017b82 */ /* 0x000fe20000000800 */
[----:B------:R-:W0:Y:S01]  /*0010*/  S2R R13, SR_CTAID.X ;  /* 0x00000000000d7919 */ /* 0x000e220000002500 */
[----:B------:R-:W1:Y:S06]  /*0020*/  LDCU UR4, c[0x0][0x360] ;  /* 0x00006c00ff0477ac */ /* 0x000e6c0008000800 */
[----:B------:R-:W2:Y:S01]  /*0030*/  LDC.64 R2, c[0x0][0x388] ;  /* 0x0000e200ff027b82 */ /* 0x000ea20000000a00 */
[----:B------:R-:W0:Y:S01]  /*0040*/  S2R R8, SR_TID.X ;  /* 0x0000000000087919 */ /* 0x000e220000002100 */
[----:B------:R-:W3:Y:S01]  /*0050*/  LDCU.64 UR6, c[0x0][0x358] ;  /* 0x00006b00ff0677ac */ /* 0x000ee20008000a00 */
[----:B-1----:R-:W-:-:S02]  /*0060*/  UISETP.GE.U32.AND UP0, UPT, UR4, 0x2, UPT ;  /* 0x000000020400788c */ /* 0x002fc4000bf06070 */
[----:B0-----:R-:W-:-:S04]  /*0070*/  IMAD R9, R13, UR4, R8 ;  /* 0x000000040d097c24 */ /* 0x001fc8000f8e0208 */
[----:B--2---:R-:W-:-:S03]  /*0080*/  IMAD.WIDE R2, R9, 0x4, R2 ;  /* 0x0000000409027825 */ /* 0x004fc600078e0202 */
[----:B---3--:R-:W-:Y:S05]  /*0090*/  BRA.U !UP0, `(.L_x_0) ;  /* 0x0000000108487547 */ /* 0x008fea000b800000 */
[----:B------:R-:W0:Y:S01]  /*00a0*/  LDC.64 R6, c[0x0][0x388] ;  /* 0x0000e200ff067b82 */ /* 0x000e220000000a00 */
[----:B------:R-:W1:Y:S02]  /*00b0*/  LDCU UR8, c[0x0][0x390] ;  /* 0x00007200ff0877ac */ /* 0x000e640008000800 */
.L_x_3:
[----:B------:R-:W-:Y:S01]  /*00c0*/  USHF.R.U32.HI UR5, URZ, 0x1, UR4 ;  /* 0x00000001ff057899 */ /* 0x000fe20008011604 */
[----:B------:R-:W-:Y:S05]  /*00d0*/  BSSY.RECONVERGENT B0, `(.L_x_1) ;  /* 0x000000a000007945 */ /* 0x000fea0003800200 */
[----:B------:R-:W-:-:S04]  /*00e0*/  IADD3 R5, PT, PT, R9, UR5, RZ ;  /* 0x0000000509057c10 */ /* 0x000fc8000fffe0ff */
[----:B-1----:R-:W-:-:S04]  /*00f0*/  ISETP.GE.U32.AND P0, PT, R5, UR8, PT ;  /* 0x0000000805007c0c */ /* 0x002fc8000bf06070 */
[----:B------:R-:W-:-:S13]  /*0100*/  ISETP.GE.U32.OR P0, PT, R8, UR5, P0 ;  /* 0x0000000508007c0c */ /* 0x000fda0008706470 */
[----:B------:R-:W-:Y:S05]  /*0110*/  @P0 BRA `(.L_x_2) ;  /* 0x0000000000140947 */ /* 0x000fea0003800000 */
[----:B0-----:R-:W-:Y:S01]  /*0120*/  IMAD.WIDE.U32 R4, R5, 0x4, R6 ;  /* 0x0000000405047825 */ /* 0x001fe200078e0006 */
[----:B------:R-:W2:Y:S05]  /*0130*/  LDG.E R0, desc[UR6][R2.64] ;  /* 0x0000000602007981 */ /* 0x000eaa000c1e1900 */
[----:B------:R-:W2:Y:S02]  /*0140*/  LDG.E R5, desc[UR6][R4.64] ;  /* 0x0000000604057981 */ /* 0x000ea4000c1e1900 */
[----:B--2---:R-:W-:-:S05]  /*0150*/  IADD3 R11, PT, PT, R0, R5, RZ ;  /* 0x00000005000b7210 */ /* 0x004fca0007ffe0ff */
[----:B------:R1:W-:Y:S02]  /*0160*/  STG.E desc[UR6][R2.64], R11 ;  /* 0x0000000b02007986 */ /* 0x0003e4000c101906 */
.L_x_2:
[----:B------:R-:W-:Y:S05]  /*0170*/  BSYNC.RECONVERGENT B0 ;  /* 0x0000000000007941 */ /* 0x000fea0003800200 */
.L_x_1:
[----:B------:R-:W-:Y:S01]  /*0180*/  BAR.SYNC.DEFER_BLOCKING 0x0 ;  /* 0x0000000000007b1d */ /* 0x000fe20000010000 */
[----:B------:R-:W-:-:S05]  /*0190*/  UISETP.GT.U32.AND UP0, UPT, UR4, 0x3, UPT ;  /* 0x000000030400788c */ /* 0x000fca000bf04070 */
[----:B------:R-:W-:-:S04]  /*01a0*/  UMOV UR4, UR5 ;  /* 0x0000000500047c82 */ /* 0x000fc80008000000 */
[----:B------:R-:W-:Y:S05]  /*01b0*/  BRA.U UP0, `(.L_x_3) ;  /* 0xfffffffd00c07547 */ /* 0x000fea000b83ffff */
.L_x_0:
[----:B------:R-:W2:Y:S02]  /*01c0*/  LDCU UR5, c[0x0][0x390] ;  /* 0x00007200ff0577ac */ /* 0x000ea40008000800 */
[----:B--2---:R-:W-:-:S04]  /*01d0*/  ISETP.GE.AND P0, PT, R9, UR5, PT ;  /* 0x0000000509007c0c */ /* 0x004fc8000bf06270 */
[----:B------:R-:W-:-:S13]  /*01e0*/  ISETP.NE.OR P0, PT, R8, RZ, P0 ;  /* 0x000000ff0800720c */ /* 0x000fda0000705670 */
[----:B------:R-:W-:Y:S05]  /*01f0*/  @P0 EXIT ;  /* 0x000000000000094d */ /* 0x000fea0003800000 */
[----:B-1----:R-:W2:Y:S01]  /*0200*/  LDG.E R3, desc[UR6][R2.64] ;  /* 0x0000000602037981 */ /* 0x002ea2000c1e1900 */
[----:B------:R-:W1:Y:S02]  /*0210*/  LDC.64 R4, c[0x0][0x380] ;  /* 0x0000e000ff047b82 */ /* 0x000e640000000a00 */
[----:B-1----:R-:W-:-:S05]  /*0220*/  IMAD.WIDE.U32 R4, R13, 0x4, R4 ;  /* 0x000000040d047825 */ /* 0x002fca00078e0004 */
[----:B--2---:R-:W-:Y:S01]  /*0230*/  STG.E desc[UR6][R4.64], R3 ;  /* 0x0000000304007986 */ /* 0x004fe2000c101906 */
[----:B------:R-:W-:Y:S05]  /*0240*/  EXIT ;  /* 0x000000000000794d */ /* 0x000fea0003800000 */
.L_x_4:
[----:B------:R-:W-:-:S00]  /*0250*/  BRA `(.L_x_4) ;  /* 0xfffffffc00fc7947 */ /* 0x000fc0000383ffff */
[----:B------:R-:W-:-:S00]  /*0260*/  NOP ;  /* 0x0000000000007918 */ /* 0x000fc00000000000 */
        /* <DEDUP_REMOVED lines=9> */
.L_x_5:


//--------------------- .nv.shared.reserved.0     --------------------------
	.section	.nv.shared.reserved.0,"aw",@nobits
	.weak		__nv_reservedSMEM_offset_0_alias
	.size		__nv_reservedSMEM_offset_0_alias, 0, 64
	.other		__nv_reservedSMEM_offset_0_alias,@"STO_CUDA_RESERVED_SHARED STV_DEFAULT"
__nv_reservedSMEM_offset_0_alias:
	.zero		0
	.zero		64


//--------------------- .nv.constant0._Z13reduce_kernelPiS_i --------------------------
	.section	.nv.constant0._Z13reduce_kernelPiS_i,"a",@progbits
	.sectionflags	@""
	.align	4
.nv.constant0._Z13reduce_kernelPiS_i:
	.zero		916


//--------------------- SYMBOLS --------------------------

	.type		.nv.reservedSmem.offset0,@object
	.size		.nv.reservedSmem.offset0,0x4
